//
// Generated by NVIDIA NVVM Compiler
//
// Compiler Build ID: CL-36424714
// Cuda compilation tools, release 13.0, V13.0.88
// Based on NVVM 20.0.0
//

.version 9.0
.target sm_100
.address_size 64

	// .globl	_Z8mul_cudaiiiPiS_S_

.visible .entry _Z8mul_cudaiiiPiS_S_(
	.param .u32 _Z8mul_cudaiiiPiS_S__param_0,
	.param .u32 _Z8mul_cudaiiiPiS_S__param_1,
	.param .u32 _Z8mul_cudaiiiPiS_S__param_2,
	.param .u64 .ptr .align 1 _Z8mul_cudaiiiPiS_S__param_3,
	.param .u64 .ptr .align 1 _Z8mul_cudaiiiPiS_S__param_4,
	.param .u64 .ptr .align 1 _Z8mul_cudaiiiPiS_S__param_5
)
{
	.reg .pred 	%p<16>;
	.reg .b32 	%r<95>;
	.reg .b64 	%rd<53>;

	ld.param.u32 	%r28, [_Z8mul_cudaiiiPiS_S__param_0];
	ld.param.u32 	%r26, [_Z8mul_cudaiiiPiS_S__param_1];
	ld.param.u32 	%r27, [_Z8mul_cudaiiiPiS_S__param_2];
	ld.param.u64 	%rd8, [_Z8mul_cudaiiiPiS_S__param_3];
	ld.param.u64 	%rd9, [_Z8mul_cudaiiiPiS_S__param_4];
	ld.param.u64 	%rd7, [_Z8mul_cudaiiiPiS_S__param_5];
	cvta.to.global.u64 	%rd1, %rd9;
	cvta.to.global.u64 	%rd2, %rd8;
	mov.u32 	%r29, %ctaid.y;
	mov.u32 	%r30, %ntid.y;
	mov.u32 	%r31, %tid.y;
	mad.lo.s32 	%r1, %r29, %r30, %r31;
	mov.u32 	%r32, %ctaid.x;
	mov.u32 	%r33, %ntid.x;
	mov.u32 	%r34, %tid.x;
	mad.lo.s32 	%r2, %r32, %r33, %r34;
	setp.ge.s32 	%p1, %r1, %r28;
	setp.ge.s32 	%p2, %r2, %r27;
	or.pred  	%p3, %p1, %p2;
	setp.lt.s32 	%p4, %r2, 0;
	or.pred  	%p5, %p4, %p3;
	setp.lt.s32 	%p6, %r26, 1;
	or.pred  	%p7, %p5, %p6;
	@%p7 bra 	$L__BB0_12;
	cvta.to.global.u64 	%rd10, %rd7;
	mul.lo.s32 	%r3, %r26, %r1;
	mad.lo.s32 	%r36, %r27, %r1, %r2;
	mul.wide.s32 	%rd11, %r36, 4;
	add.s64 	%rd3, %rd10, %rd11;
	ld.global.u32 	%r89, [%rd3];
	and.b32  	%r5, %r26, 7;
	setp.lt.u32 	%p8, %r26, 8;
	mov.b32 	%r92, 0;
	@%p8 bra 	$L__BB0_4;
	and.b32  	%r92, %r26, 2147483640;
	neg.s32 	%r87, %r92;
	shl.b32 	%r8, %r27, 3;
	mul.wide.u32 	%rd12, %r3, 4;
	add.s64 	%rd13, %rd12, %rd2;
	add.s64 	%rd52, %rd13, 16;
	mul.wide.s32 	%rd16, %r27, 4;
	mov.u32 	%r86, %r2;
$L__BB0_3:
	.pragma "nounroll";
	ld.global.u32 	%r37, [%rd52+-16];
	mul.wide.s32 	%rd14, %r86, 4;
	add.s64 	%rd15, %rd1, %rd14;
	ld.global.u32 	%r38, [%rd15];
	mad.lo.s32 	%r39, %r38, %r37, %r89;
	st.global.u32 	[%rd3], %r39;
	ld.global.u32 	%r40, [%rd52+-12];
	add.s64 	%rd17, %rd15, %rd16;
	ld.global.u32 	%r41, [%rd17];
	mad.lo.s32 	%r42, %r41, %r40, %r39;
	st.global.u32 	[%rd3], %r42;
	ld.global.u32 	%r43, [%rd52+-8];
	add.s64 	%rd18, %rd17, %rd16;
	ld.global.u32 	%r44, [%rd18];
	mad.lo.s32 	%r45, %r44, %r43, %r42;
	st.global.u32 	[%rd3], %r45;
	ld.global.u32 	%r46, [%rd52+-4];
	add.s64 	%rd19, %rd18, %rd16;
	ld.global.u32 	%r47, [%rd19];
	mad.lo.s32 	%r48, %r47, %r46, %r45;
	st.global.u32 	[%rd3], %r48;
	ld.global.u32 	%r49, [%rd52];
	add.s64 	%rd20, %rd19, %rd16;
	ld.global.u32 	%r50, [%rd20];
	mad.lo.s32 	%r51, %r50, %r49, %r48;
	st.global.u32 	[%rd3], %r51;
	ld.global.u32 	%r52, [%rd52+4];
	add.s64 	%rd21, %rd20, %rd16;
	ld.global.u32 	%r53, [%rd21];
	mad.lo.s32 	%r54, %r53, %r52, %r51;
	st.global.u32 	[%rd3], %r54;
	ld.global.u32 	%r55, [%rd52+8];
	add.s64 	%rd22, %rd21, %rd16;
	ld.global.u32 	%r56, [%rd22];
	mad.lo.s32 	%r57, %r56, %r55, %r54;
	st.global.u32 	[%rd3], %r57;
	ld.global.u32 	%r58, [%rd52+12];
	add.s64 	%rd23, %rd22, %rd16;
	ld.global.u32 	%r59, [%rd23];
	mad.lo.s32 	%r89, %r59, %r58, %r57;
	st.global.u32 	[%rd3], %r89;
	add.s32 	%r87, %r87, 8;
	add.s32 	%r86, %r86, %r8;
	add.s64 	%rd52, %rd52, 32;
	setp.ne.s32 	%p9, %r87, 0;
	@%p9 bra 	$L__BB0_3;
$L__BB0_4:
	setp.eq.s32 	%p10, %r5, 0;
	@%p10 bra 	$L__BB0_12;
	and.b32  	%r17, %r26, 3;
	setp.lt.u32 	%p11, %r5, 4;
	@%p11 bra 	$L__BB0_7;
	add.s32 	%r60, %r92, %r3;
	mul.wide.u32 	%rd24, %r60, 4;
	add.s64 	%rd25, %rd2, %rd24;
	ld.global.u32 	%r61, [%rd25];
	mad.lo.s32 	%r62, %r92, %r27, %r2;
	mul.wide.s32 	%rd26, %r62, 4;
	add.s64 	%rd27, %rd1, %rd26;
	ld.global.u32 	%r63, [%rd27];
	mad.lo.s32 	%r64, %r63, %r61, %r89;
	st.global.u32 	[%rd3], %r64;
	cvt.u64.u32 	%rd28, %r3;
	cvt.u64.u32 	%rd29, %r92;
	add.s64 	%rd30, %rd29, %rd28;
	shl.b64 	%rd31, %rd30, 2;
	add.s64 	%rd32, %rd2, %rd31;
	ld.global.u32 	%r65, [%rd32+4];
	mul.wide.s32 	%rd33, %r27, 4;
	add.s64 	%rd34, %rd27, %rd33;
	ld.global.u32 	%r66, [%rd34];
	mad.lo.s32 	%r67, %r66, %r65, %r64;
	st.global.u32 	[%rd3], %r67;
	ld.global.u32 	%r68, [%rd32+8];
	add.s64 	%rd35, %rd34, %rd33;
	ld.global.u32 	%r69, [%rd35];
	mad.lo.s32 	%r70, %r69, %r68, %r67;
	st.global.u32 	[%rd3], %r70;
	ld.global.u32 	%r71, [%rd32+12];
	add.s64 	%rd36, %rd35, %rd33;
	ld.global.u32 	%r72, [%rd36];
	mad.lo.s32 	%r89, %r72, %r71, %r70;
	st.global.u32 	[%rd3], %r89;
	add.s32 	%r92, %r92, 4;
$L__BB0_7:
	setp.eq.s32 	%p12, %r17, 0;
	@%p12 bra 	$L__BB0_12;
	setp.eq.s32 	%p13, %r17, 1;
	@%p13 bra 	$L__BB0_10;
	add.s32 	%r73, %r92, %r3;
	mul.wide.u32 	%rd37, %r73, 4;
	add.s64 	%rd38, %rd2, %rd37;
	ld.global.u32 	%r74, [%rd38];
	mad.lo.s32 	%r75, %r92, %r27, %r2;
	mul.wide.s32 	%rd39, %r75, 4;
	add.s64 	%rd40, %rd1, %rd39;
	ld.global.u32 	%r76, [%rd40];
	mad.lo.s32 	%r77, %r76, %r74, %r89;
	st.global.u32 	[%rd3], %r77;
	cvt.u64.u32 	%rd41, %r3;
	cvt.u64.u32 	%rd42, %r92;
	add.s64 	%rd43, %rd42, %rd41;
	shl.b64 	%rd44, %rd43, 2;
	add.s64 	%rd45, %rd2, %rd44;
	ld.global.u32 	%r78, [%rd45+4];
	mul.wide.s32 	%rd46, %r27, 4;
	add.s64 	%rd47, %rd40, %rd46;
	ld.global.u32 	%r79, [%rd47];
	mad.lo.s32 	%r89, %r79, %r78, %r77;
	st.global.u32 	[%rd3], %r89;
	add.s32 	%r92, %r92, 2;
$L__BB0_10:
	and.b32  	%r80, %r26, 1;
	setp.eq.b32 	%p14, %r80, 1;
	not.pred 	%p15, %p14;
	@%p15 bra 	$L__BB0_12;
	add.s32 	%r81, %r92, %r3;
	mul.wide.u32 	%rd48, %r81, 4;
	add.s64 	%rd49, %rd2, %rd48;
	ld.global.u32 	%r82, [%rd49];
	mad.lo.s32 	%r83, %r92, %r27, %r2;
	mul.wide.s32 	%rd50, %r83, 4;
	add.s64 	%rd51, %rd1, %rd50;
	ld.global.u32 	%r84, [%rd51];
	mad.lo.s32 	%r85, %r84, %r82, %r89;
	st.global.u32 	[%rd3], %r85;
$L__BB0_12:
	ret;

}


// ===== COMPILED SASS (sm_100) =====

	.target	sm_100

	.elftype	@"ET_EXEC"


//--------------------- .note.nv.tkinfo           --------------------------
	.section	.note.nv.tkinfo,"",@"SHT_NOTE"
	.sectionflags	@"SHF_NOTE_NV_TKINFO"
	.tkinfo
        /*0018*/ 	.word	0x00000002
        /*0030*/ 	.string	""
        /*0030*/ 	.string	"ptxas"
        /*0030*/ 	.string	"Cuda compilation tools, release 13.0, V13.0.88"
        /*0030*/ 	.string	"Build cuda_13.0.r13.0/compiler.36424714_0"
        /*0030*/ 	.string	"-arch sm_100 -m 64 "



//--------------------- .note.nv.cuinfo           --------------------------
	.section	.note.nv.cuinfo,"",@"SHT_NOTE"
	.sectionflags	@"SHF_NOTE_NV_CUINFO"
        /*0018*/ 	.short	0x0002
        /*001a*/ 	.short	0x0064
        /*001c*/ 	.short	0x0082
	.zero		2


//--------------------- .nv.info                  --------------------------
	.section	.nv.info,"",@"SHT_CUDA_INFO"
	.align	4


	//----- nvinfo : EIATTR_REGCOUNT
	.align		4
        /*0000*/ 	.byte	0x04, 0x2f
        /*0002*/ 	.short	(.L_1 - .L_0)
	.align		4
.L_0:
        /*0004*/ 	.word	index@(_Z8mul_cudaiiiPiS_S_)
        /*0008*/ 	.word	0x0000001e


	//----- nvinfo : EIATTR_FRAME_SIZE
	.align		4
.L_1:
        /*000c*/ 	.byte	0x04, 0x11
        /*000e*/ 	.short	(.L_3 - .L_2)
	.align		4
.L_2:
        /*0010*/ 	.word	index@(_Z8mul_cudaiiiPiS_S_)
        /*0014*/ 	.word	0x00000000


	//----- nvinfo : EIATTR_MIN_STACK_SIZE
	.align		4
.L_3:
        /*0018*/ 	.byte	0x04, 0x12
        /*001a*/ 	.short	(.L_5 - .L_4)
	.align		4
.L_4:
        /*001c*/ 	.word	index@(_Z8mul_cudaiiiPiS_S_)
        /*0020*/ 	.word	0x00000000
.L_5:


//--------------------- .nv.compat                --------------------------
	.section	.nv.compat,"",@"SHT_CUDA_COMPAT_INFO"
	.align	4
        /*0000*/ 	.byte	0x02, 0x09, 0x00, 0x00, 0x02, 0x02, 0x01, 0x00, 0x02, 0x05, 0x05, 0x00, 0x03, 0x07, 0x01, 0x01
        /*0010*/ 	.byte	0x02, 0x03, 0x00, 0x00, 0x02, 0x06, 0x01, 0x00, 0x04, 0x0b, 0x08, 0x00, 0x09, 0x00, 0x00, 0x00
        /*0020*/ 	.byte	0x00, 0x00, 0x00, 0x00


//--------------------- .nv.info._Z8mul_cudaiiiPiS_S_ --------------------------
	.section	.nv.info._Z8mul_cudaiiiPiS_S_,"",@"SHT_CUDA_INFO"
	.sectionflags	@""
	.align	4


	//----- nvinfo : EIATTR_CUDA_API_VERSION
	.align		4
        /*0000*/ 	.byte	0x04, 0x37
        /*0002*/ 	.short	(.L_7 - .L_6)
.L_6:
        /*0004*/ 	.word	0x00000082


	//----- nvinfo : EIATTR_KPARAM_INFO
	.align		4
.L_7:
        /*0008*/ 	.byte	0x04, 0x17
        /*000a*/ 	.short	(.L_9 - .L_8)
.L_8:
        /*000c*/ 	.word	0x00000000
        /*0010*/ 	.short	0x0005
        /*0012*/ 	.short	0x0020
        /*0014*/ 	.byte	0x00, 0xf5, 0x21, 0x00


	//----- nvinfo : EIATTR_KPARAM_INFO
	.align		4
.L_9:
        /*0018*/ 	.byte	0x04, 0x17
        /*001a*/ 	.short	(.L_11 - .L_10)
.L_10:
        /*001c*/ 	.word	0x00000000
        /*0020*/ 	.short	0x0004
        /*0022*/ 	.short	0x0018
        /*0024*/ 	.byte	0x00, 0xf5, 0x21, 0x00


	//----- nvinfo : EIATTR_KPARAM_INFO
	.align		4
.L_11:
        /*0028*/ 	.byte	0x04, 0x17
        /*002a*/ 	.short	(.L_13 - .L_12)
.L_12:
        /*002c*/ 	.word	0x00000000
        /*0030*/ 	.short	0x0003
        /*0032*/ 	.short	0x0010
        /*0034*/ 	.byte	0x00, 0xf5, 0x21, 0x00


	//----- nvinfo : EIATTR_KPARAM_INFO
	.align		4
.L_13:
        /*0038*/ 	.byte	0x04, 0x17
        /*003a*/ 	.short	(.L_15 - .L_14)
.L_14:
        /*003c*/ 	.word	0x00000000
        /*0040*/ 	.short	0x0002
        /*0042*/ 	.short	0x0008
        /*0044*/ 	.byte	0x00, 0xf0, 0x11, 0x00


	//----- nvinfo : EIATTR_KPARAM_INFO
	.align		4
.L_15:
        /*0048*/ 	.byte	0x04, 0x17
        /*004a*/ 	.short	(.L_17 - .L_16)
.L_16:
        /*004c*/ 	.word	0x00000000
        /*0050*/ 	.short	0x0001
        /*0052*/ 	.short	0x0004
        /*0054*/ 	.byte	0x00, 0xf0, 0x11, 0x00


	//----- nvinfo : EIATTR_KPARAM_INFO
	.align		4
.L_17:
        /*0058*/ 	.byte	0x04, 0x17
        /*005a*/ 	.short	(.L_19 - .L_18)
.L_18:
        /*005c*/ 	.word	0x00000000
        /*0060*/ 	.short	0x0000
        /*0062*/ 	.short	0x0000
        /*0064*/ 	.byte	0x00, 0xf0, 0x11, 0x00


	//----- nvinfo : EIATTR_SPARSE_MMA_MASK
	.align		4
.L_19:
        /*0068*/ 	.byte	0x03, 0x50
        /*006a*/ 	.short	0x0000


	//----- nvinfo : EIATTR_MAXREG_COUNT
	.align		4
        /*006c*/ 	.byte	0x03, 0x1b
        /*006e*/ 	.short	0x00ff


	//----- nvinfo : EIATTR_MERCURY_ISA_VERSION
	.align		4
        /*0070*/ 	.byte	0x03, 0x5f
        /*0072*/ 	.short	0x0101


	//----- nvinfo : EIATTR_VRC_CTA_INIT_COUNT
	.align		4
        /*0074*/ 	.byte	0x02, 0x4a
	.zero		1
	.zero		1


	//----- nvinfo : EIATTR_EXIT_INSTR_OFFSETS
	.align		4
        /*0078*/ 	.byte	0x04, 0x1c
        /*007a*/ 	.short	(.L_21 - .L_20)


	//   ....[0]....
.L_20:
        /*007c*/ 	.word	0x000000f0


	//   ....[1]....
        /*0080*/ 	.word	0x00000510


	//   ....[2]....
        /*0084*/ 	.word	0x00000750


	//   ....[3]....
        /*0088*/ 	.word	0x000008f0


	//   ....[4]....
        /*008c*/ 	.word	0x000009a0


	//----- nvinfo : EIATTR_CBANK_PARAM_SIZE
	.align		4
.L_21:
        /*0090*/ 	.byte	0x03, 0x19
        /*0092*/ 	.short	0x0028


	//----- nvinfo : EIATTR_PARAM_CBANK
	.align		4
        /*0094*/ 	.byte	0x04, 0x0a
        /*0096*/ 	.short	(.L_23 - .L_22)
	.align		4
.L_22:
        /*0098*/ 	.word	index@(.nv.constant0._Z8mul_cudaiiiPiS_S_)
        /*009c*/ 	.short	0x0380
        /*009e*/ 	.short	0x0028


	//----- nvinfo : EIATTR_SW_WAR
	.align		4
.L_23:
        /*00a0*/ 	.byte	0x04, 0x36
        /*00a2*/ 	.short	(.L_25 - .L_24)
.L_24:
        /*00a4*/ 	.word	0x00000008
.L_25:


//--------------------- .nv.callgraph             --------------------------
	.section	.nv.callgraph,"",@"SHT_CUDA_CALLGRAPH"
	.align	4
	.sectionentsize	8
	.align		4
        /*0000*/ 	.word	0x00000000
	.align		4
        /*0004*/ 	.word	0xffffffff
	.align		4
        /*0008*/ 	.word	0x00000000
	.align		4
        /*000c*/ 	.word	0xfffffffe
	.align		4
        /*0010*/ 	.word	0x00000000
	.align		4
        /*0014*/ 	.word	0xfffffffd
	.align		4
        /*0018*/ 	.word	0x00000000
	.align		4
        /*001c*/ 	.word	0xfffffffc


//--------------------- .text._Z8mul_cudaiiiPiS_S_ --------------------------
	.section	.text._Z8mul_cudaiiiPiS_S_,"ax",@progbits
	.align	128
        .global         _Z8mul_cudaiiiPiS_S_
        .type           _Z8mul_cudaiiiPiS_S_,@function
        .size           _Z8mul_cudaiiiPiS_S_,(.L_x_5 - _Z8mul_cudaiiiPiS_S_)
        .other          _Z8mul_cudaiiiPiS_S_,@"STO_CUDA_ENTRY STV_DEFAULT"
_Z8mul_cudaiiiPiS_S_:
.text._Z8mul_cudaiiiPiS_S_:
[----:B------:R-:W-:Y:S01]  /*0000*/  LDC R1, c[0x0][0x37c] ;  /* 0x0000df00ff017b82 */ /* 0x000fe20000000800 */
[----:B------:R-:W0:Y:S07]  /*0010*/  S2R R4, SR_TID.X ;  /* 0x0000000000047919 */ /* 0x000e2e0000002100 */
[----:B------:R-:W1:Y:S01]  /*0020*/  LDC R6, c[0x0][0x364] ;  /* 0x0000d900ff067b82 */ /* 0x000e620000000800 */
[----:B------:R-:W1:Y:S07]  /*0030*/  S2R R5, SR_TID.Y ;  /* 0x0000000000057919 */ /* 0x000e6e0000002200 */
[----:B------:R-:W0:Y:S08]  /*0040*/  S2UR UR5, SR_CTAID.X ;  /* 0x00000000000579c3 */ /* 0x000e300000002500 */
[----:B------:R-:W0:Y:S08]  /*0050*/  LDC R9, c[0x0][0x360] ;  /* 0x0000d800ff097b82 */ /* 0x000e300000000800 */
[----:B------:R-:W1:Y:S08]  /*0060*/  S2UR UR4, SR_CTAID.Y ;  /* 0x00000000000479c3 */ /* 0x000e700000002600 */
[----:B------:R-:W2:Y:S08]  /*0070*/  LDC R0, c[0x0][0x388] ;  /* 0x0000e200ff007b82 */ /* 0x000eb00000000800 */
[----:B------:R-:W3:Y:S01]  /*0080*/  LDC.64 R2, c[0x0][0x380] ;  /* 0x0000e000ff027b82 */ /* 0x000ee20000000a00 */
[----:B0-----:R-:W-:-:S02]  /*0090*/  IMAD R9, R9, UR5, R4 ;  /* 0x0000000509097c24 */ /* 0x001fc4000f8e0204 */
[----:B-1----:R-:W-:-:S03]  /*00a0*/  IMAD R6, R6, UR4, R5 ;  /* 0x0000000406067c24 */ /* 0x002fc6000f8e0205 */
[----:B--2---:R-:W-:-:S04]  /*00b0*/  ISETP.GE.AND P0, PT, R9, R0, PT ;  /* 0x000000000900720c */ /* 0x004fc80003f06270 */
[----:B---3--:R-:W-:-:S04]  /*00c0*/  ISETP.GE.OR P0, PT, R6, R2, P0 ;  /* 0x000000020600720c */ /* 0x008fc80000706670 */
[----:B------:R-:W-:-:S04]  /*00d0*/  ISETP.LT.OR P0, PT, R9, RZ, P0 ;  /* 0x000000ff0900720c */ /* 0x000fc80000701670 */
[----:B------:R-:W-:-:S13]  /*00e0*/  ISETP.LT.OR P0, PT, R3, 0x1, P0 ;  /* 0x000000010300780c */ /* 0x000fda0000701670 */
[----:B------:R-:W-:Y:S05]  /*00f0*/  @P0 EXIT ;  /* 0x000000000000094d */ /* 0x000fea0003800000 */
[----:B------:R-:W0:Y:S01]  /*0100*/  LDC.64 R4, c[0x0][0x3a0] ;  /* 0x0000e800ff047b82 */ /* 0x000e220000000a00 */
[----:B------:R-:W1:Y:S01]  /*0110*/  LDCU.64 UR4, c[0x0][0x358] ;  /* 0x00006b00ff0477ac */ /* 0x000e620008000a00 */
[C---:B------:R-:W-:Y:S01]  /*0120*/  ISETP.GE.U32.AND P1, PT, R3.reuse, 0x8, PT ;  /* 0x000000080300780c */ /* 0x040fe20003f26070 */
[C---:B------:R-:W-:Y:S01]  /*0130*/  IMAD R7, R6.reuse, R0, R9 ;  /* 0x0000000006077224 */ /* 0x040fe200078e0209 */
[----:B------:R-:W-:Y:S01]  /*0140*/  LOP3.LUT R10, R3, 0x7, RZ, 0xc0, !PT ;  /* 0x00000007030a7812 */ /* 0x000fe200078ec0ff */
[----:B------:R-:W-:Y:S02]  /*0150*/  HFMA2 R11, -RZ, RZ, 0, 0 ;  /* 0x00000000ff0b7431 */ /* 0x000fe400000001ff */
[----:B------:R-:W-:Y:S01]  /*0160*/  IMAD R2, R6, R3, RZ ;  /* 0x0000000306027224 */ /* 0x000fe200078e02ff */
[----:B------:R-:W-:Y:S01]  /*0170*/  ISETP.NE.AND P0, PT, R10, RZ, PT ;  /* 0x000000ff0a00720c */ /* 0x000fe20003f05270 */
[----:B0-----:R-:W-:-:S05]  /*0180*/  IMAD.WIDE R4, R7, 0x4, R4 ;  /* 0x0000000407047825 */ /* 0x001fca00078e0204 */
[----:B-1----:R0:W5:Y:S01]  /*0190*/  LDG.E R15, desc[UR4][R4.64] ;  /* 0x00000004040f7981 */ /* 0x002162000c1e1900 */
[----:B------:R-:W-:Y:S06]  /*01a0*/  @!P1 BRA `(.L_x_0) ;  /* 0x0000000000d89947 */ /* 0x000fec0003800000 */
[----:B------:R-:W1:Y:S01]  /*01b0*/  LDC.64 R6, c[0x0][0x390] ;  /* 0x0000e400ff067b82 */ /* 0x000e620000000a00 */
[----:B------:R-:W-:Y:S02]  /*01c0*/  LOP3.LUT R11, R3, 0x7ffffff8, RZ, 0xc0, !PT ;  /* 0x7ffffff8030b7812 */ /* 0x000fe400078ec0ff */
[----:B------:R-:W-:Y:S02]  /*01d0*/  MOV R13, R9 ;  /* 0x00000009000d7202 */ /* 0x000fe40000000f00 */
[----:B------:R-:W-:Y:S01]  /*01e0*/  IADD3 R8, PT, PT, -R11, RZ, RZ ;  /* 0x000000ff0b087210 */ /* 0x000fe20007ffe1ff */
[----:B-1----:R-:W-:-:S03]  /*01f0*/  IMAD.WIDE.U32 R6, R2, 0x4, R6 ;  /* 0x0000000402067825 */ /* 0x002fc600078e0006 */
[----:B------:R-:W-:-:S04]  /*0200*/  IADD3 R6, P1, PT, R6, 0x10, RZ ;  /* 0x0000001006067810 */ /* 0x000fc80007f3e0ff */
[----:B------:R-:W-:-:S09]  /*0210*/  IADD3.X R7, PT, PT, RZ, R7, RZ, P1, !PT ;  /* 0x00000007ff077210 */ /* 0x000fd20000ffe4ff */
.L_x_1:
[----:B------:R-:W1:Y:S01]  /*0220*/  LDC.64 R16, c[0x0][0x398] ;  /* 0x0000e600ff107b82 */ /* 0x000e620000000a00 */
[----:B--2---:R-:W2:Y:S01]  /*0230*/  LDG.E R12, desc[UR4][R6.64+-0x10] ;  /* 0xfffff004060c7981 */ /* 0x004ea2000c1e1900 */
[----:B-1----:R-:W-:-:S05]  /*0240*/  IMAD.WIDE R16, R13, 0x4, R16 ;  /* 0x000000040d107825 */ /* 0x002fca00078e0210 */
[----:B------:R-:W2:Y:S02]  /*0250*/  LDG.E R14, desc[UR4][R16.64] ;  /* 0x00000004100e7981 */ /* 0x000ea4000c1e1900 */
[----:B--2--5:R-:W-:Y:S02]  /*0260*/  IMAD R21, R12, R14, R15 ;  /* 0x0000000e0c157224 */ /* 0x024fe400078e020f */
[----:B------:R-:W-:-:S03]  /*0270*/  IMAD.WIDE R14, R0, 0x4, R16 ;  /* 0x00000004000e7825 */ /* 0x000fc600078e0210 */
[----:B------:R1:W-:Y:S04]  /*0280*/  STG.E desc[UR4][R4.64], R21 ;  /* 0x0000001504007986 */ /* 0x0003e8000c101904 */
[----:B------:R-:W2:Y:S04]  /*0290*/  LDG.E R12, desc[UR4][R6.64+-0xc] ;  /* 0xfffff404060c7981 */ /* 0x000ea8000c1e1900 */
[----:B------:R-:W2:Y:S02]  /*02a0*/  LDG.E R18, desc[UR4][R14.64] ;  /* 0x000000040e127981 */ /* 0x000ea4000c1e1900 */
[----:B--2---:R-:W-:-:S02]  /*02b0*/  IMAD R23, R12, R18, R21 ;  /* 0x000000120c177224 */ /* 0x004fc400078e0215 */
[----:B------:R-:W-:-:S03]  /*02c0*/  IMAD.WIDE R18, R0, 0x4, R14 ;  /* 0x0000000400127825 */ /* 0x000fc600078e020e */
[----:B------:R2:W-:Y:S04]  /*02d0*/  STG.E desc[UR4][R4.64], R23 ;  /* 0x0000001704007986 */ /* 0x0005e8000c101904 */
[----:B------:R-:W3:Y:S04]  /*02e0*/  LDG.E R12, desc[UR4][R6.64+-0x8] ;  /* 0xfffff804060c7981 */ /* 0x000ee8000c1e1900 */
[----:B------:R-:W3:Y:S01]  /*02f0*/  LDG.E R20, desc[UR4][R18.64] ;  /* 0x0000000412147981 */ /* 0x000ee2000c1e1900 */
[----:B------:R-:W-:-:S04]  /*0300*/  IMAD.WIDE R16, R0, 0x4, R18 ;  /* 0x0000000400107825 */ /* 0x000fc800078e0212 */
[----:B---3--:R-:W-:-:S05]  /*0310*/  IMAD R25, R12, R20, R23 ;  /* 0x000000140c197224 */ /* 0x008fca00078e0217 */
[----:B------:R3:W-:Y:S04]  /*0320*/  STG.E desc[UR4][R4.64], R25 ;  /* 0x0000001904007986 */ /* 0x0007e8000c101904 */
[----:B------:R-:W1:Y:S04]  /*0330*/  LDG.E R12, desc[UR4][R6.64+-0x4] ;  /* 0xfffffc04060c7981 */ /* 0x000e68000c1e1900 */
[----:B------:R-:W1:Y:S01]  /*0340*/  LDG.E R20, desc[UR4][R16.64] ;  /* 0x0000000410147981 */ /* 0x000e62000c1e1900 */
[----:B------:R-:W-:-:S04]  /*0350*/  IMAD.WIDE R14, R0, 0x4, R16 ;  /* 0x00000004000e7825 */ /* 0x000fc800078e0210 */
[----:B-1----:R-:W-:-:S05]  /*0360*/  IMAD R21, R12, R20, R25 ;  /* 0x000000140c157224 */ /* 0x002fca00078e0219 */
[----:B------:R1:W-:Y:S04]  /*0370*/  STG.E desc[UR4][R4.64], R21 ;  /* 0x0000001504007986 */ /* 0x0003e8000c101904 */
[----:B------:R-:W2:Y:S04]  /*0380*/  LDG.E R12, desc[UR4][R6.64] ;  /* 0x00000004060c7981 */ /* 0x000ea8000c1e1900 */
[----:B------:R-:W2:Y:S01]  /*0390*/  LDG.E R20, desc[UR4][R14.64] ;  /* 0x000000040e147981 */ /* 0x000ea2000c1e1900 */
[----:B------:R-:W-:-:S04]  /*03a0*/  IMAD.WIDE R18, R0, 0x4, R14 ;  /* 0x0000000400127825 */ /* 0x000fc800078e020e */
[----:B--2---:R-:W-:-:S05]  /*03b0*/  IMAD R23, R12, R20, R21 ;  /* 0x000000140c177224 */ /* 0x004fca00078e0215 */
[----:B------:R2:W-:Y:S04]  /*03c0*/  STG.E desc[UR4][R4.64], R23 ;  /* 0x0000001704007986 */ /* 0x0005e8000c101904 */
[----:B------:R-:W3:Y:S04]  /*03d0*/  LDG.E R12, desc[UR4][R6.64+0x4] ;  /* 0x00000404060c7981 */ /* 0x000ee8000c1e1900 */
[----:B------:R-:W3:Y:S01]  /*03e0*/  LDG.E R20, desc[UR4][R18.64] ;  /* 0x0000000412147981 */ /* 0x000ee2000c1e1900 */
[----:B------:R-:W-:-:S04]  /*03f0*/  IMAD.WIDE R16, R0, 0x4, R18 ;  /* 0x0000000400107825 */ /* 0x000fc800078e0212 */
[----:B---3--:R-:W-:-:S05]  /*0400*/  IMAD R25, R12, R20, R23 ;  /* 0x000000140c197224 */ /* 0x008fca00078e0217 */
[----:B------:R2:W-:Y:S04]  /*0410*/  STG.E desc[UR4][R4.64], R25 ;  /* 0x0000001904007986 */ /* 0x0005e8000c101904 */
[----:B------:R-:W3:Y:S04]  /*0420*/  LDG.E R12, desc[UR4][R6.64+0x8] ;  /* 0x00000804060c7981 */ /* 0x000ee8000c1e1900 */
[----:B------:R-:W3:Y:S01]  /*0430*/  LDG.E R20, desc[UR4][R16.64] ;  /* 0x0000000410147981 */ /* 0x000ee2000c1e1900 */
[----:B------:R-:W-:Y:S01]  /*0440*/  IADD3 R8, PT, PT, R8, 0x8, RZ ;  /* 0x0000000808087810 */ /* 0x000fe20007ffe0ff */
[----:B---3--:R-:W-:-:S02]  /*0450*/  IMAD R27, R12, R20, R25 ;  /* 0x000000140c1b7224 */ /* 0x008fc400078e0219 */
[----:B-1----:R-:W-:-:S03]  /*0460*/  IMAD.WIDE R20, R0, 0x4, R16 ;  /* 0x0000000400147825 */ /* 0x002fc600078e0210 */
[----:B------:R2:W-:Y:S04]  /*0470*/  STG.E desc[UR4][R4.64], R27 ;  /* 0x0000001b04007986 */ /* 0x0005e8000c101904 */
[----:B------:R-:W3:Y:S04]  /*0480*/  LDG.E R20, desc[UR4][R20.64] ;  /* 0x0000000414147981 */ /* 0x000ee8000c1e1900 */
[----:B------:R1:W3:Y:S01]  /*0490*/  LDG.E R12, desc[UR4][R6.64+0xc] ;  /* 0x00000c04060c7981 */ /* 0x0002e2000c1e1900 */
[----:B------:R-:W-:Y:S02]  /*04a0*/  ISETP.NE.AND P1, PT, R8, RZ, PT ;  /* 0x000000ff0800720c */ /* 0x000fe40003f25270 */
[----:B------:R-:W-:-:S02]  /*04b0*/  LEA R13, R0, R13, 0x3 ;  /* 0x0000000d000d7211 */ /* 0x000fc400078e18ff */
[----:B-1----:R-:W-:-:S04]  /*04c0*/  IADD3 R6, P2, PT, R6, 0x20, RZ ;  /* 0x0000002006067810 */ /* 0x002fc80007f5e0ff */
[----:B------:R-:W-:Y:S01]  /*04d0*/  IADD3.X R7, PT, PT, RZ, R7, RZ, P2, !PT ;  /* 0x00000007ff077210 */ /* 0x000fe200017fe4ff */
[----:B---3--:R-:W-:-:S05]  /*04e0*/  IMAD R15, R12, R20, R27 ;  /* 0x000000140c0f7224 */ /* 0x008fca00078e021b */
[----:B------:R2:W-:Y:S01]  /*04f0*/  STG.E desc[UR4][R4.64], R15 ;  /* 0x0000000f04007986 */ /* 0x0005e2000c101904 */
[----:B------:R-:W-:Y:S05]  /*0500*/  @P1 BRA `(.L_x_1) ;  /* 0xfffffffc00441947 */ /* 0x000fea000383ffff */
.L_x_0:
[----:B------:R-:W-:Y:S05]  /*0510*/  @!P0 EXIT ;  /* 0x000000000000894d */ /* 0x000fea0003800000 */
[----:B------:R-:W-:Y:S02]  /*0520*/  ISETP.GE.U32.AND P1, PT, R10, 0x4, PT ;  /* 0x000000040a00780c */ /* 0x000fe40003f26070 */
[----:B------:R-:W-:-:S04]  /*0530*/  LOP3.LUT R8, R3, 0x3, RZ, 0xc0, !PT ;  /* 0x0000000303087812 */ /* 0x000fc800078ec0ff */
[----:B------:R-:W-:-:S07]  /*0540*/  ISETP.NE.AND P0, PT, R8, RZ, PT ;  /* 0x000000ff0800720c */ /* 0x000fce0003f05270 */
[----:B------:R-:W-:Y:S06]  /*0550*/  @!P1 BRA `(.L_x_2) ;  /* 0x00000000007c9947 */ /* 0x000fec0003800000 */
[----:B------:R-:W1:Y:S01]  /*0560*/  LDC.64 R16, c[0x0][0x390] ;  /* 0x0000e400ff107b82 */ /* 0x000e620000000a00 */
[----:B------:R-:W-:Y:S01]  /*0570*/  IADD3 R7, PT, PT, R2, R11, RZ ;  /* 0x0000000b02077210 */ /* 0x000fe20007ffe0ff */
[----:B------:R-:W-:Y:S01]  /*0580*/  IMAD R19, R11, R0, R9 ;  /* 0x000000000b137224 */ /* 0x000fe200078e0209 */
[----:B------:R-:W3:Y:S05]  /*0590*/  LDCU.64 UR6, c[0x0][0x390] ;  /* 0x00007200ff0677ac */ /* 0x000eea0008000a00 */
[----:B------:R-:W4:Y:S01]  /*05a0*/  LDC.64 R12, c[0x0][0x398] ;  /* 0x0000e600ff0c7b82 */ /* 0x000f220000000a00 */
[----:B-1----:R-:W-:-:S06]  /*05b0*/  IMAD.WIDE.U32 R16, R7, 0x4, R16 ;  /* 0x0000000407107825 */ /* 0x002fcc00078e0010 */
[----:B------:R-:W2:Y:S01]  /*05c0*/  LDG.E R16, desc[UR4][R16.64] ;  /* 0x0000000410107981 */ /* 0x000ea2000c1e1900 */
[----:B----4-:R-:W-:-:S05]  /*05d0*/  IMAD.WIDE R12, R19, 0x4, R12 ;  /* 0x00000004130c7825 */ /* 0x010fca00078e020c */
[----:B------:R-:W2:Y:S01]  /*05e0*/  LDG.E R10, desc[UR4][R12.64] ;  /* 0x000000040c0a7981 */ /* 0x000ea2000c1e1900 */
[----:B------:R-:W-:-:S04]  /*05f0*/  IADD3 R7, P1, PT, R2, R11, RZ ;  /* 0x0000000b02077210 */ /* 0x000fc80007f3e0ff */
[----:B------:R-:W-:Y:S02]  /*0600*/  IADD3.X R14, PT, PT, RZ, RZ, RZ, P1, !PT ;  /* 0x000000ffff0e7210 */ /* 0x000fe40000ffe4ff */
[----:B---3--:R-:W-:-:S04]  /*0610*/  LEA R6, P1, R7, UR6, 0x2 ;  /* 0x0000000607067c11 */ /* 0x008fc8000f8210ff */
[----:B------:R-:W-:Y:S01]  /*0620*/  LEA.HI.X R7, R7, UR7, R14, 0x2, P1 ;  /* 0x0000000707077c11 */ /* 0x000fe200088f140e */
[----:B--2--5:R-:W-:Y:S02]  /*0630*/  IMAD R19, R16, R10, R15 ;  /* 0x0000000a10137224 */ /* 0x024fe400078e020f */
[----:B------:R-:W-:-:S03]  /*0640*/  IMAD.WIDE R14, R0, 0x4, R12 ;  /* 0x00000004000e7825 */ /* 0x000fc600078e020c */
[----:B------:R1:W-:Y:S04]  /*0650*/  STG.E desc[UR4][R4.64], R19 ;  /* 0x0000001304007986 */ /* 0x0003e8000c101904 */
[----:B------:R-:W2:Y:S04]  /*0660*/  LDG.E R18, desc[UR4][R14.64] ;  /* 0x000000040e127981 */ /* 0x000ea8000c1e1900 */
[----:B------:R-:W2:Y:S01]  /*0670*/  LDG.E R10, desc[UR4][R6.64+0x4] ;  /* 0x00000404060a7981 */ /* 0x000ea2000c1e1900 */
[----:B------:R-:W-:-:S04]  /*0680*/  IMAD.WIDE R12, R0, 0x4, R14 ;  /* 0x00000004000c7825 */ /* 0x000fc800078e020e */
[----:B--2---:R-:W-:-:S05]  /*0690*/  IMAD R21, R10, R18, R19 ;  /* 0x000000120a157224 */ /* 0x004fca00078e0213 */
[----:B------:R1:W-:Y:S04]  /*06a0*/  STG.E desc[UR4][R4.64], R21 ;  /* 0x0000001504007986 */ /* 0x0003e8000c101904 */
[----:B------:R-:W2:Y:S04]  /*06b0*/  LDG.E R10, desc[UR4][R6.64+0x8] ;  /* 0x00000804060a7981 */ /* 0x000ea8000c1e1900 */
[----:B------:R-:W2:Y:S02]  /*06c0*/  LDG.E R16, desc[UR4][R12.64] ;  /* 0x000000040c107981 */ /* 0x000ea4000c1e1900 */
[----:B--2---:R-:W-:-:S02]  /*06d0*/  IMAD R23, R10, R16, R21 ;  /* 0x000000100a177224 */ /* 0x004fc400078e0215 */
[----:B------:R-:W-:-:S03]  /*06e0*/  IMAD.WIDE R16, R0, 0x4, R12 ;  /* 0x0000000400107825 */ /* 0x000fc600078e020c */
[----:B------:R1:W-:Y:S04]  /*06f0*/  STG.E desc[UR4][R4.64], R23 ;  /* 0x0000001704007986 */ /* 0x0003e8000c101904 */
[----:B------:R-:W2:Y:S04]  /*0700*/  LDG.E R10, desc[UR4][R6.64+0xc] ;  /* 0x00000c04060a7981 */ /* 0x000ea8000c1e1900 */
[----:B------:R-:W2:Y:S01]  /*0710*/  LDG.E R16, desc[UR4][R16.64] ;  /* 0x0000000410107981 */ /* 0x000ea2000c1e1900 */
[----:B------:R-:W-:Y:S01]  /*0720*/  IADD3 R11, PT, PT, R11, 0x4, RZ ;  /* 0x000000040b0b7810 */ /* 0x000fe20007ffe0ff */
[----:B--2---:R-:W-:-:S05]  /*0730*/  IMAD R15, R10, R16, R23 ;  /* 0x000000100a0f7224 */ /* 0x004fca00078e0217 */
[----:B------:R1:W-:Y:S02]  /*0740*/  STG.E desc[UR4][R4.64], R15 ;  /* 0x0000000f04007986 */ /* 0x0003e4000c101904 */
.L_x_2:
[----:B------:R-:W-:Y:S05]  /*0750*/  @!P0 EXIT ;  /* 0x000000000000894d */ /* 0x000fea0003800000 */
[----:B------:R-:W-:Y:S02]  /*0760*/  ISETP.NE.AND P1, PT, R8, 0x1, PT ;  /* 0x000000010800780c */ /* 0x000fe40003f25270 */
[----:B------:R-:W-:-:S04]  /*0770*/  LOP3.LUT R3, R3, 0x1, RZ, 0xc0, !PT ;  /* 0x0000000103037812 */ /* 0x000fc800078ec0ff */
[----:B------:R-:W-:-:S07]  /*0780*/  ISETP.NE.U32.AND P0, PT, R3, 0x1, PT ;  /* 0x000000010300780c */ /* 0x000fce0003f05070 */
[----:B------:R-:W-:Y:S06]  /*0790*/  @!P1 BRA `(.L_x_3) ;  /* 0x0000000000549947 */ /* 0x000fec0003800000 */
[----:B------:R-:W3:Y:S01]  /*07a0*/  LDC.64 R6, c[0x0][0x390] ;  /* 0x0000e400ff067b82 */ /* 0x000ee20000000a00 */
[----:B------:R-:W-:Y:S01]  /*07b0*/  IADD3 R13, PT, PT, R2, R11, RZ ;  /* 0x0000000b020d7210 */ /* 0x000fe20007ffe0ff */
[----:B------:R-:W-:Y:S01]  /*07c0*/  IMAD R3, R11, R0, R9 ;  /* 0x000000000b037224 */ /* 0x000fe200078e0209 */
[----:B------:R-:W4:Y:S05]  /*07d0*/  LDCU.64 UR6, c[0x0][0x390] ;  /* 0x00007200ff0677ac */ /* 0x000f2a0008000a00 */
[----:B------:R-:W0:Y:S01]  /*07e0*/  LDC.64 R16, c[0x0][0x398] ;  /* 0x0000e600ff107b82 */ /* 0x000e220000000a00 */
[----:B---3--:R-:W-:-:S06]  /*07f0*/  IMAD.WIDE.U32 R12, R13, 0x4, R6 ;  /* 0x000000040d0c7825 */ /* 0x008fcc00078e0006 */
[----:B------:R-:W3:Y:S01]  /*0800*/  LDG.E R12, desc[UR4][R12.64] ;  /* 0x000000040c0c7981 */ /* 0x000ee2000c1e1900 */
[----:B0-----:R-:W-:-:S05]  /*0810*/  IMAD.WIDE R16, R3, 0x4, R16 ;  /* 0x0000000403107825 */ /* 0x001fca00078e0210 */
[----:B------:R-:W3:Y:S01]  /*0820*/  LDG.E R3, desc[UR4][R16.64] ;  /* 0x0000000410037981 */ /* 0x000ee2000c1e1900 */
[----:B------:R-:W-:-:S04]  /*0830*/  IADD3 R7, P1, PT, R2, R11, RZ ;  /* 0x0000000b02077210 */ /* 0x000fc80007f3e0ff */
[----:B------:R-:W-:Y:S02]  /*0840*/  IADD3.X R8, PT, PT, RZ, RZ, RZ, P1, !PT ;  /* 0x000000ffff087210 */ /* 0x000fe40000ffe4ff */
[----:B----4-:R-:W-:Y:S01]  /*0850*/  LEA R6, P1, R7, UR6, 0x2 ;  /* 0x0000000607067c11 */ /* 0x010fe2000f8210ff */
[----:B-1----:R-:W-:-:S03]  /*0860*/  IMAD.WIDE R18, R0, 0x4, R16 ;  /* 0x0000000400127825 */ /* 0x002fc600078e0210 */
[----:B------:R-:W-:Y:S01]  /*0870*/  LEA.HI.X R7, R7, UR7, R8, 0x2, P1 ;  /* 0x0000000707077c11 */ /* 0x000fe200088f1408 */
[----:B---3-5:R-:W-:-:S05]  /*0880*/  IMAD R3, R12, R3, R15 ;  /* 0x000000030c037224 */ /* 0x028fca00078e020f */
[----:B------:R3:W-:Y:S04]  /*0890*/  STG.E desc[UR4][R4.64], R3 ;  /* 0x0000000304007986 */ /* 0x0007e8000c101904 */
[----:B------:R-:W2:Y:S04]  /*08a0*/  LDG.E R18, desc[UR4][R18.64] ;  /* 0x0000000412127981 */ /* 0x000ea8000c1e1900 */
[----:B------:R-:W2:Y:S01]  /*08b0*/  LDG.E R6, desc[UR4][R6.64+0x4] ;  /* 0x0000040406067981 */ /* 0x000ea2000c1e1900 */
[----:B------:R-:W-:Y:S01]  /*08c0*/  IADD3 R11, PT, PT, R11, 0x2, RZ ;  /* 0x000000020b0b7810 */ /* 0x000fe20007ffe0ff */
[----:B--2---:R-:W-:-:S05]  /*08d0*/  IMAD R15, R6, R18, R3 ;  /* 0x00000012060f7224 */ /* 0x004fca00078e0203 */
[----:B------:R3:W-:Y:S02]  /*08e0*/  STG.E desc[UR4][R4.64], R15 ;  /* 0x0000000f04007986 */ /* 0x0007e4000c101904 */
.L_x_3:
[----:B------:R-:W-:Y:S05]  /*08f0*/  @P0 EXIT ;  /* 0x000000000000094d */ /* 0x000fea0003800000 */
[----:B------:R-:W4:Y:S01]  /*0900*/  LDC.64 R6, c[0x0][0x390] ;  /* 0x0000e400ff067b82 */ /* 0x000f220000000a00 */
[----:B---3--:R-:W-:Y:S01]  /*0910*/  IADD3 R3, PT, PT, R2, R11, RZ ;  /* 0x0000000b02037210 */ /* 0x008fe20007ffe0ff */
[----:B------:R-:W-:-:S06]  /*0920*/  IMAD R9, R11, R0, R9 ;  /* 0x000000000b097224 */ /* 0x000fcc00078e0209 */
[----:B------:R-:W3:Y:S01]  /*0930*/  LDC.64 R12, c[0x0][0x398] ;  /* 0x0000e600ff0c7b82 */ /* 0x000ee20000000a00 */
[----:B----4-:R-:W-:-:S06]  /*0940*/  IMAD.WIDE.U32 R2, R3, 0x4, R6 ;  /* 0x0000000403027825 */ /* 0x010fcc00078e0006 */
[----:B------:R-:W1:Y:S01]  /*0950*/  LDG.E R2, desc[UR4][R2.64] ;  /* 0x0000000402027981 */ /* 0x000e62000c1e1900 */
[----:B---3--:R-:W-:-:S06]  /*0960*/  IMAD.WIDE R6, R9, 0x4, R12 ;  /* 0x0000000409067825 */ /* 0x008fcc00078e020c */
[----:B------:R-:W1:Y:S02]  /*0970*/  LDG.E R6, desc[UR4][R6.64] ;  /* 0x0000000406067981 */ /* 0x000e64000c1e1900 */
[----:B-12--5:R-:W-:-:S05]  /*0980*/  IMAD R15, R2, R6, R15 ;  /* 0x00000006020f7224 */ /* 0x026fca00078e020f */
[----:B------:R-:W-:Y:S01]  /*0990*/  STG.E desc[UR4][R4.64], R15 ;  /* 0x0000000f04007986 */ /* 0x000fe2000c101904 */
[----:B------:R-:W-:Y:S05]  /*09a0*/  EXIT ;  /* 0x000000000000794d */ /* 0x000fea0003800000 */
.L_x_4:
[----:B------:R-:W-:-:S00]  /*09b0*/  BRA `(.L_x_4) ;  /* 0xfffffffc00fc7947 */ /* 0x000fc0000383ffff */
[----:B------:R-:W-:-:S00]  /*09c0*/  NOP ;  /* 0x0000000000007918 */ /* 0x000fc00000000000 */
        /* <DEDUP_REMOVED lines=11> */
.L_x_5:


//--------------------- .nv.shared.reserved.0     --------------------------
	.section	.nv.shared.reserved.0,"aw",@nobits
	.weak		__nv_reservedSMEM_offset_0_alias
	.size		__nv_reservedSMEM_offset_0_alias, 0, 64
	.other		__nv_reservedSMEM_offset_0_alias,@"STO_CUDA_RESERVED_SHARED STV_DEFAULT"
__nv_reservedSMEM_offset_0_alias:
	.zero		0
	.zero		64


//--------------------- .nv.constant0._Z8mul_cudaiiiPiS_S_ --------------------------
	.section	.nv.constant0._Z8mul_cudaiiiPiS_S_,"a",@progbits
	.sectionflags	@""
	.align	4
.nv.constant0._Z8mul_cudaiiiPiS_S_:
	.zero		936


//--------------------- SYMBOLS --------------------------

	.type		.nv.reservedSmem.offset0,@object
	.size		.nv.reservedSmem.offset0,0x4
